//
// Generated by NVIDIA NVVM Compiler
//
// Compiler Build ID: CL-36424714
// Cuda compilation tools, release 13.0, V13.0.88
// Based on NVVM 20.0.0
//

.version 9.0
.target sm_100
.address_size 64

	// .globl	_Z20convolution2D_kernelPfiiPKfiiS1_i
// _ZZ20convolution2D_kernelPfiiPKfiiS1_iE12shared_input has been demoted
// _ZZ20convolution2D_kernelPfiiPKfiiS1_iE13shared_kernel has been demoted

.visible .entry _Z20convolution2D_kernelPfiiPKfiiS1_i(
	.param .u64 .ptr .align 1 _Z20convolution2D_kernelPfiiPKfiiS1_i_param_0,
	.param .u32 _Z20convolution2D_kernelPfiiPKfiiS1_i_param_1,
	.param .u32 _Z20convolution2D_kernelPfiiPKfiiS1_i_param_2,
	.param .u64 .ptr .align 1 _Z20convolution2D_kernelPfiiPKfiiS1_i_param_3,
	.param .u32 _Z20convolution2D_kernelPfiiPKfiiS1_i_param_4,
	.param .u32 _Z20convolution2D_kernelPfiiPKfiiS1_i_param_5,
	.param .u64 .ptr .align 1 _Z20convolution2D_kernelPfiiPKfiiS1_i_param_6,
	.param .u32 _Z20convolution2D_kernelPfiiPKfiiS1_i_param_7
)
{
	.reg .pred 	%p<13>;
	.reg .b32 	%r<31>;
	.reg .b32 	%f<30>;
	.reg .b64 	%rd<16>;
	// demoted variable
	.shared .align 4 .b8 _ZZ20convolution2D_kernelPfiiPKfiiS1_iE12shared_input[1296];
	// demoted variable
	.shared .align 4 .b8 _ZZ20convolution2D_kernelPfiiPKfiiS1_iE13shared_kernel[36];
	ld.param.u64 	%rd1, [_Z20convolution2D_kernelPfiiPKfiiS1_i_param_0];
	ld.param.u32 	%r6, [_Z20convolution2D_kernelPfiiPKfiiS1_i_param_1];
	ld.param.u32 	%r7, [_Z20convolution2D_kernelPfiiPKfiiS1_i_param_2];
	ld.param.u64 	%rd2, [_Z20convolution2D_kernelPfiiPKfiiS1_i_param_3];
	ld.param.u32 	%r8, [_Z20convolution2D_kernelPfiiPKfiiS1_i_param_4];
	ld.param.u32 	%r10, [_Z20convolution2D_kernelPfiiPKfiiS1_i_param_5];
	ld.param.u64 	%rd3, [_Z20convolution2D_kernelPfiiPKfiiS1_i_param_6];
	ld.param.u32 	%r9, [_Z20convolution2D_kernelPfiiPKfiiS1_i_param_7];
	mov.u32 	%r1, %tid.x;
	mov.u32 	%r12, %ctaid.x;
	mov.u32 	%r13, %ntid.x;
	mad.lo.s32 	%r2, %r12, %r13, %r1;
	mov.u32 	%r3, %tid.y;
	mov.u32 	%r14, %ctaid.y;
	mov.u32 	%r15, %ntid.y;
	mad.lo.s32 	%r16, %r14, %r15, %r3;
	setp.ge.s32 	%p1, %r2, %r8;
	setp.ge.s32 	%p2, %r16, %r10;
	mov.u32 	%r17, _ZZ20convolution2D_kernelPfiiPKfiiS1_iE12shared_input;
	mad.lo.s32 	%r18, %r1, 72, %r17;
	shl.b32 	%r19, %r3, 2;
	add.s32 	%r20, %r18, %r19;
	add.s32 	%r5, %r20, 72;
	or.pred  	%p3, %p1, %p2;
	@%p3 bra 	$L__BB0_2;
	cvta.to.global.u64 	%rd4, %rd2;
	mad.lo.s32 	%r21, %r8, %r16, %r2;
	mul.wide.s32 	%rd5, %r21, 4;
	add.s64 	%rd6, %rd4, %rd5;
	ld.global.f32 	%f1, [%rd6];
	st.shared.f32 	[%r5+4], %f1;
$L__BB0_2:
	max.u32 	%r23, %r1, %r3;
	setp.gt.u32 	%p4, %r23, 2;
	@%p4 bra 	$L__BB0_4;
	mad.lo.s32 	%r24, %r9, %r3, %r1;
	cvta.to.global.u64 	%rd7, %rd3;
	mul.wide.u32 	%rd8, %r24, 4;
	add.s64 	%rd9, %rd7, %rd8;
	ld.global.f32 	%f2, [%rd9];
	mov.u32 	%r25, _ZZ20convolution2D_kernelPfiiPKfiiS1_iE13shared_kernel;
	mad.lo.s32 	%r26, %r1, 12, %r25;
	add.s32 	%r28, %r26, %r19;
	st.shared.f32 	[%r28], %f2;
$L__BB0_4:
	bar.sync 	0;
	setp.gt.s32 	%p5, %r2, 0;
	setp.le.s32 	%p6, %r2, %r6;
	and.pred  	%p7, %p5, %p6;
	setp.ne.s32 	%p8, %r16, 0;
	setp.le.s32 	%p9, %r16, %r7;
	and.pred  	%p10, %p8, %p9;
	and.pred  	%p11, %p7, %p10;
	not.pred 	%p12, %p11;
	@%p12 bra 	$L__BB0_6;
	ld.shared.f32 	%f3, [%r5+-72];
	ld.shared.f32 	%f4, [_ZZ20convolution2D_kernelPfiiPKfiiS1_iE13shared_kernel];
	fma.rn.f32 	%f5, %f3, %f4, 0f00000000;
	ld.shared.f32 	%f6, [%r5+-68];
	ld.shared.f32 	%f7, [_ZZ20convolution2D_kernelPfiiPKfiiS1_iE13shared_kernel+4];
	fma.rn.f32 	%f8, %f6, %f7, %f5;
	ld.shared.f32 	%f9, [%r5+-64];
	ld.shared.f32 	%f10, [_ZZ20convolution2D_kernelPfiiPKfiiS1_iE13shared_kernel+8];
	fma.rn.f32 	%f11, %f9, %f10, %f8;
	ld.shared.f32 	%f12, [%r5];
	ld.shared.f32 	%f13, [_ZZ20convolution2D_kernelPfiiPKfiiS1_iE13shared_kernel+12];
	fma.rn.f32 	%f14, %f12, %f13, %f11;
	ld.shared.f32 	%f15, [%r5+4];
	ld.shared.f32 	%f16, [_ZZ20convolution2D_kernelPfiiPKfiiS1_iE13shared_kernel+16];
	fma.rn.f32 	%f17, %f15, %f16, %f14;
	ld.shared.f32 	%f18, [%r5+8];
	ld.shared.f32 	%f19, [_ZZ20convolution2D_kernelPfiiPKfiiS1_iE13shared_kernel+20];
	fma.rn.f32 	%f20, %f18, %f19, %f17;
	ld.shared.f32 	%f21, [%r5+72];
	ld.shared.f32 	%f22, [_ZZ20convolution2D_kernelPfiiPKfiiS1_iE13shared_kernel+24];
	fma.rn.f32 	%f23, %f21, %f22, %f20;
	ld.shared.f32 	%f24, [%r5+76];
	ld.shared.f32 	%f25, [_ZZ20convolution2D_kernelPfiiPKfiiS1_iE13shared_kernel+28];
	fma.rn.f32 	%f26, %f24, %f25, %f23;
	ld.shared.f32 	%f27, [%r5+80];
	ld.shared.f32 	%f28, [_ZZ20convolution2D_kernelPfiiPKfiiS1_iE13shared_kernel+32];
	fma.rn.f32 	%f29, %f27, %f28, %f26;
	add.s32 	%r29, %r16, -1;
	mul.lo.s32 	%r30, %r29, %r6;
	cvt.s64.s32 	%rd10, %r30;
	cvt.u64.u32 	%rd11, %r2;
	add.s64 	%rd12, %rd11, %rd10;
	cvta.to.global.u64 	%rd13, %rd1;
	shl.b64 	%rd14, %rd12, 2;
	add.s64 	%rd15, %rd13, %rd14;
	st.global.f32 	[%rd15+-4], %f29;
$L__BB0_6:
	ret;

}


// ===== COMPILED SASS (sm_100) =====

	.target	sm_100

	.elftype	@"ET_EXEC"


//--------------------- .note.nv.tkinfo           --------------------------
	.section	.note.nv.tkinfo,"",@"SHT_NOTE"
	.sectionflags	@"SHF_NOTE_NV_TKINFO"
	.tkinfo
        /*0018*/ 	.word	0x00000002
        /*0030*/ 	.string	""
        /*0030*/ 	.string	"ptxas"
        /*0030*/ 	.string	"Cuda compilation tools, release 13.0, V13.0.88"
        /*0030*/ 	.string	"Build cuda_13.0.r13.0/compiler.36424714_0"
        /*0030*/ 	.string	"-arch sm_100 -m 64 "



//--------------------- .note.nv.cuinfo           --------------------------
	.section	.note.nv.cuinfo,"",@"SHT_NOTE"
	.sectionflags	@"SHF_NOTE_NV_CUINFO"
        /*0018*/ 	.short	0x0002
        /*001a*/ 	.short	0x0064
        /*001c*/ 	.short	0x0082
	.zero		2


//--------------------- .nv.info                  --------------------------
	.section	.nv.info,"",@"SHT_CUDA_INFO"
	.align	4


	//----- nvinfo : EIATTR_REGCOUNT
	.align		4
        /*0000*/ 	.byte	0x04, 0x2f
        /*0002*/ 	.short	(.L_1 - .L_0)
	.align		4
.L_0:
        /*0004*/ 	.word	index@(_Z20convolution2D_kernelPfiiPKfiiS1_i)
        /*0008*/ 	.word	0x0000001a


	//----- nvinfo : EIATTR_FRAME_SIZE
	.align		4
.L_1:
        /*000c*/ 	.byte	0x04, 0x11
        /*000e*/ 	.short	(.L_3 - .L_2)
	.align		4
.L_2:
        /*0010*/ 	.word	index@(_Z20convolution2D_kernelPfiiPKfiiS1_i)
        /*0014*/ 	.word	0x00000000


	//----- nvinfo : EIATTR_MIN_STACK_SIZE
	.align		4
.L_3:
        /*0018*/ 	.byte	0x04, 0x12
        /*001a*/ 	.short	(.L_5 - .L_4)
	.align		4
.L_4:
        /*001c*/ 	.word	index@(_Z20convolution2D_kernelPfiiPKfiiS1_i)
        /*0020*/ 	.word	0x00000000
.L_5:


//--------------------- .nv.compat                --------------------------
	.section	.nv.compat,"",@"SHT_CUDA_COMPAT_INFO"
	.align	4
        /*0000*/ 	.byte	0x02, 0x09, 0x00, 0x00, 0x02, 0x02, 0x01, 0x00, 0x02, 0x05, 0x05, 0x00, 0x03, 0x07, 0x01, 0x01
        /*0010*/ 	.byte	0x02, 0x03, 0x00, 0x00, 0x02, 0x06, 0x01, 0x00, 0x04, 0x0b, 0x08, 0x00, 0x09, 0x00, 0x00, 0x00
        /*0020*/ 	.byte	0x00, 0x00, 0x00, 0x00


//--------------------- .nv.info._Z20convolution2D_kernelPfiiPKfiiS1_i --------------------------
	.section	.nv.info._Z20convolution2D_kernelPfiiPKfiiS1_i,"",@"SHT_CUDA_INFO"
	.sectionflags	@""
	.align	4


	//----- nvinfo : EIATTR_CUDA_API_VERSION
	.align		4
        /*0000*/ 	.byte	0x04, 0x37
        /*0002*/ 	.short	(.L_7 - .L_6)
.L_6:
        /*0004*/ 	.word	0x00000082


	//----- nvinfo : EIATTR_KPARAM_INFO
	.align		4
.L_7:
        /*0008*/ 	.byte	0x04, 0x17
        /*000a*/ 	.short	(.L_9 - .L_8)
.L_8:
        /*000c*/ 	.word	0x00000000
        /*0010*/ 	.short	0x0007
        /*0012*/ 	.short	0x0028
        /*0014*/ 	.byte	0x00, 0xf0, 0x11, 0x00


	//----- nvinfo : EIATTR_KPARAM_INFO
	.align		4
.L_9:
        /*0018*/ 	.byte	0x04, 0x17
        /*001a*/ 	.short	(.L_11 - .L_10)
.L_10:
        /*001c*/ 	.word	0x00000000
        /*0020*/ 	.short	0x0006
        /*0022*/ 	.short	0x0020
        /*0024*/ 	.byte	0x00, 0xf5, 0x21, 0x00


	//----- nvinfo : EIATTR_KPARAM_INFO
	.align		4
.L_11:
        /*0028*/ 	.byte	0x04, 0x17
        /*002a*/ 	.short	(.L_13 - .L_12)
.L_12:
        /*002c*/ 	.word	0x00000000
        /*0030*/ 	.short	0x0005
        /*0032*/ 	.short	0x001c
        /*0034*/ 	.byte	0x00, 0xf0, 0x11, 0x00


	//----- nvinfo : EIATTR_KPARAM_INFO
	.align		4
.L_13:
        /*0038*/ 	.byte	0x04, 0x17
        /*003a*/ 	.short	(.L_15 - .L_14)
.L_14:
        /*003c*/ 	.word	0x00000000
        /*0040*/ 	.short	0x0004
        /*0042*/ 	.short	0x0018
        /*0044*/ 	.byte	0x00, 0xf0, 0x11, 0x00


	//----- nvinfo : EIATTR_KPARAM_INFO
	.align		4
.L_15:
        /*0048*/ 	.byte	0x04, 0x17
        /*004a*/ 	.short	(.L_17 - .L_16)
.L_16:
        /*004c*/ 	.word	0x00000000
        /*0050*/ 	.short	0x0003
        /*0052*/ 	.short	0x0010
        /*0054*/ 	.byte	0x00, 0xf5, 0x21, 0x00


	//----- nvinfo : EIATTR_KPARAM_INFO
	.align		4
.L_17:
        /*0058*/ 	.byte	0x04, 0x17
        /*005a*/ 	.short	(.L_19 - .L_18)
.L_18:
        /*005c*/ 	.word	0x00000000
        /*0060*/ 	.short	0x0002
        /*0062*/ 	.short	0x000c
        /*0064*/ 	.byte	0x00, 0xf0, 0x11, 0x00


	//----- nvinfo : EIATTR_KPARAM_INFO
	.align		4
.L_19:
        /*0068*/ 	.byte	0x04, 0x17
        /*006a*/ 	.short	(.L_21 - .L_20)
.L_20:
        /*006c*/ 	.word	0x00000000
        /*0070*/ 	.short	0x0001
        /*0072*/ 	.short	0x0008
        /*0074*/ 	.byte	0x00, 0xf0, 0x11, 0x00


	//----- nvinfo : EIATTR_KPARAM_INFO
	.align		4
.L_21:
        /*0078*/ 	.byte	0x04, 0x17
        /*007a*/ 	.short	(.L_23 - .L_22)
.L_22:
        /*007c*/ 	.word	0x00000000
        /*0080*/ 	.short	0x0000
        /*0082*/ 	.short	0x0000
        /*0084*/ 	.byte	0x00, 0xf5, 0x21, 0x00


	//----- nvinfo : EIATTR_SPARSE_MMA_MASK
	.align		4
.L_23:
        /*0088*/ 	.byte	0x03, 0x50
        /*008a*/ 	.short	0x0000


	//----- nvinfo : EIATTR_MAXREG_COUNT
	.align		4
        /*008c*/ 	.byte	0x03, 0x1b
        /*008e*/ 	.short	0x00ff


	//----- nvinfo : EIATTR_NUM_BARRIERS
	.align		4
        /*0090*/ 	.byte	0x02, 0x4c
        /*0092*/ 	.byte	0x01
	.zero		1


	//----- nvinfo : EIATTR_MERCURY_ISA_VERSION
	.align		4
        /*0094*/ 	.byte	0x03, 0x5f
        /*0096*/ 	.short	0x0101


	//----- nvinfo : EIATTR_VRC_CTA_INIT_COUNT
	.align		4
        /*0098*/ 	.byte	0x02, 0x4a
	.zero		1
	.zero		1


	//----- nvinfo : EIATTR_EXIT_INSTR_OFFSETS
	.align		4
        /*009c*/ 	.byte	0x04, 0x1c
        /*009e*/ 	.short	(.L_25 - .L_24)


	//   ....[0]....
.L_24:
        /*00a0*/ 	.word	0x000002a0


	//   ....[1]....
        /*00a4*/ 	.word	0x00000480


	//----- nvinfo : EIATTR_CBANK_PARAM_SIZE
	.align		4
.L_25:
        /*00a8*/ 	.byte	0x03, 0x19
        /*00aa*/ 	.short	0x002c


	//----- nvinfo : EIATTR_PARAM_CBANK
	.align		4
        /*00ac*/ 	.byte	0x04, 0x0a
        /*00ae*/ 	.short	(.L_27 - .L_26)
	.align		4
.L_26:
        /*00b0*/ 	.word	index@(.nv.constant0._Z20convolution2D_kernelPfiiPKfiiS1_i)
        /*00b4*/ 	.short	0x0380
        /*00b6*/ 	.short	0x002c


	//----- nvinfo : EIATTR_SW_WAR
	.align		4
.L_27:
        /*00b8*/ 	.byte	0x04, 0x36
        /*00ba*/ 	.short	(.L_29 - .L_28)
.L_28:
        /*00bc*/ 	.word	0x00000008
.L_29:


//--------------------- .nv.callgraph             --------------------------
	.section	.nv.callgraph,"",@"SHT_CUDA_CALLGRAPH"
	.align	4
	.sectionentsize	8
	.align		4
        /*0000*/ 	.word	0x00000000
	.align		4
        /*0004*/ 	.word	0xffffffff
	.align		4
        /*0008*/ 	.word	0x00000000
	.align		4
        /*000c*/ 	.word	0xfffffffe
	.align		4
        /*0010*/ 	.word	0x00000000
	.align		4
        /*0014*/ 	.word	0xfffffffd
	.align		4
        /*0018*/ 	.word	0x00000000
	.align		4
        /*001c*/ 	.word	0xfffffffc


//--------------------- .text._Z20convolution2D_kernelPfiiPKfiiS1_i --------------------------
	.section	.text._Z20convolution2D_kernelPfiiPKfiiS1_i,"ax",@progbits
	.align	128
        .global         _Z20convolution2D_kernelPfiiPKfiiS1_i
        .type           _Z20convolution2D_kernelPfiiPKfiiS1_i,@function
        .size           _Z20convolution2D_kernelPfiiPKfiiS1_i,(.L_x_1 - _Z20convolution2D_kernelPfiiPKfiiS1_i)
        .other          _Z20convolution2D_kernelPfiiPKfiiS1_i,@"STO_CUDA_ENTRY STV_DEFAULT"
_Z20convolution2D_kernelPfiiPKfiiS1_i:
.text._Z20convolution2D_kernelPfiiPKfiiS1_i:
[----:B------:R-:W-:Y:S01]  /*0000*/  LDC R1, c[0x0][0x37c] ;  /* 0x0000df00ff017b82 */ /* 0x000fe20000000800 */
[----:B------:R-:W0:Y:S07]  /*0010*/  S2R R11, SR_TID.Y ;  /* 0x00000000000b7919 */ /* 0x000e2e0000002200 */
[----:B------:R-:W1:Y:S01]  /*0020*/  LDC R13, c[0x0][0x360] ;  /* 0x0000d800ff0d7b82 */ /* 0x000e620000000800 */
[----:B------:R-:W2:Y:S01]  /*0030*/  LDCU.64 UR6, c[0x0][0x398] ;  /* 0x00007300ff0677ac */ /* 0x000ea20008000a00 */
[----:B------:R-:W0:Y:S06]  /*0040*/  S2R R8, SR_TID.X ;  /* 0x0000000000087919 */ /* 0x000e2c0000002100 */
[----:B------:R-:W3:Y:S08]  /*0050*/  S2UR UR5, SR_CTAID.Y ;  /* 0x00000000000579c3 */ /* 0x000ef00000002600 */
[----:B------:R-:W3:Y:S08]  /*0060*/  LDC R0, c[0x0][0x364] ;  /* 0x0000d900ff007b82 */ /* 0x000ef00000000800 */
[----:B------:R-:W1:Y:S01]  /*0070*/  S2UR UR4, SR_CTAID.X ;  /* 0x00000000000479c3 */ /* 0x000e620000002500 */
[----:B0-----:R-:W-:-:S04]  /*0080*/  VIMNMX.U32 R2, PT, PT, R8, R11, !PT ;  /* 0x0000000b08027248 */ /* 0x001fc80007fe0000 */
[----:B------:R-:W-:Y:S01]  /*0090*/  ISETP.GT.U32.AND P3, PT, R2, 0x2, PT ;  /* 0x000000020200780c */ /* 0x000fe20003f64070 */
[----:B---3--:R-:W-:-:S05]  /*00a0*/  IMAD R0, R0, UR5, R11 ;  /* 0x0000000500007c24 */ /* 0x008fca000f8e020b */
[----:B--2---:R-:W-:Y:S01]  /*00b0*/  ISETP.GE.AND P0, PT, R0, UR7, PT ;  /* 0x0000000700007c0c */ /* 0x004fe2000bf06270 */
[----:B-1----:R-:W-:Y:S01]  /*00c0*/  IMAD R13, R13, UR4, R8 ;  /* 0x000000040d0d7c24 */ /* 0x002fe2000f8e0208 */
[----:B------:R-:W0:Y:S05]  /*00d0*/  LDCU.64 UR4, c[0x0][0x358] ;  /* 0x00006b00ff0477ac */ /* 0x000e2a0008000a00 */
[----:B------:R-:W1:Y:S01]  /*00e0*/  @!P3 LDC R9, c[0x0][0x3a8] ;  /* 0x0000ea00ff09bb82 */ /* 0x000e620000000800 */
[----:B------:R-:W-:-:S07]  /*00f0*/  ISETP.GE.OR P0, PT, R13, UR6, P0 ;  /* 0x000000060d007c0c */ /* 0x000fce0008706670 */
[----:B------:R-:W2:Y:S06]  /*0100*/  @!P3 LDC.64 R4, c[0x0][0x3a0] ;  /* 0x0000e800ff04bb82 */ /* 0x000eac0000000a00 */
[----:B------:R-:W-:Y:S01]  /*0110*/  @!P0 IMAD R7, R0, UR6, R13 ;  /* 0x0000000600078c24 */ /* 0x000fe2000f8e020d */
[----:B------:R-:W-:Y:S01]  /*0120*/  MOV R14, 0x400 ;  /* 0x00000400000e7802 */ /* 0x000fe20000000f00 */
[----:B------:R-:W3:Y:S01]  /*0130*/  @!P0 LDC.64 R2, c[0x0][0x390] ;  /* 0x0000e400ff028b82 */ /* 0x000ee20000000a00 */
[----:B------:R-:W4:Y:S01]  /*0140*/  LDCU.64 UR6, c[0x0][0x388] ;  /* 0x00007100ff0677ac */ /* 0x000f220008000a00 */
[----:B-1----:R-:W-:-:S04]  /*0150*/  @!P3 IMAD R9, R11, R9, R8 ;  /* 0x000000090b09b224 */ /* 0x002fc800078e0208 */
[----:B--2---:R-:W-:-:S06]  /*0160*/  @!P3 IMAD.WIDE.U32 R4, R9, 0x4, R4 ;  /* 0x000000040904b825 */ /* 0x004fcc00078e0004 */
[----:B0-----:R-:W2:Y:S01]  /*0170*/  @!P3 LDG.E R4, desc[UR4][R4.64] ;  /* 0x000000040404b981 */ /* 0x001ea2000c1e1900 */
[----:B---3--:R-:W-:-:S06]  /*0180*/  @!P0 IMAD.WIDE R2, R7, 0x4, R2 ;  /* 0x0000000407028825 */ /* 0x008fcc00078e0202 */
[----:B------:R-:W3:Y:S01]  /*0190*/  @!P0 LDG.E R3, desc[UR4][R2.64] ;  /* 0x0000000402038981 */ /* 0x000ee2000c1e1900 */
[----:B------:R-:W0:Y:S01]  /*01a0*/  S2R R7, SR_CgaCtaId ;  /* 0x0000000000077919 */ /* 0x000e220000008800 */
[----:B------:R-:W-:Y:S02]  /*01b0*/  @!P3 IADD3 R6, PT, PT, R14, 0x510, RZ ;  /* 0x000005100e06b810 */ /* 0x000fe40007ffe0ff */
[C---:B----4-:R-:W-:Y:S02]  /*01c0*/  ISETP.GT.AND P1, PT, R13.reuse, UR6, PT ;  /* 0x000000060d007c0c */ /* 0x050fe4000bf24270 */
[----:B------:R-:W-:Y:S02]  /*01d0*/  ISETP.GT.AND P2, PT, R0, UR7, PT ;  /* 0x0000000700007c0c */ /* 0x000fe4000bf44270 */
[----:B------:R-:W-:Y:S02]  /*01e0*/  ISETP.GT.AND P1, PT, R13, RZ, !P1 ;  /* 0x000000ff0d00720c */ /* 0x000fe40004f24270 */
[----:B0-----:R-:W-:-:S02]  /*01f0*/  LEA R14, R7, R14, 0x18 ;  /* 0x0000000e070e7211 */ /* 0x001fc400078ec0ff */
[----:B------:R-:W-:-:S03]  /*0200*/  @!P3 LEA R7, R7, R6, 0x18 ;  /* 0x000000060707b211 */ /* 0x000fc600078ec0ff */
[C---:B------:R-:W-:Y:S02]  /*0210*/  IMAD R6, R8.reuse, 0x48, R14 ;  /* 0x0000004808067824 */ /* 0x040fe400078e020e */
[----:B------:R-:W-:-:S03]  /*0220*/  @!P3 IMAD R7, R8, 0xc, R7 ;  /* 0x0000000c0807b824 */ /* 0x000fc600078e0207 */
[C---:B------:R-:W-:Y:S02]  /*0230*/  LEA R16, R11.reuse, R6, 0x2 ;  /* 0x000000060b107211 */ /* 0x040fe400078e10ff */
[----:B------:R-:W-:Y:S02]  /*0240*/  @!P3 LEA R7, R11, R7, 0x2 ;  /* 0x000000070b07b211 */ /* 0x000fe400078e10ff */
[----:B------:R-:W-:-:S04]  /*0250*/  ISETP.NE.AND P2, PT, R0, RZ, !P2 ;  /* 0x000000ff0000720c */ /* 0x000fc80005745270 */
[----:B------:R-:W-:Y:S01]  /*0260*/  PLOP3.LUT P1, PT, P1, P2, PT, 0x80, 0x8 ;  /* 0x000000000008781c */ /* 0x000fe20000f25070 */
[----:B---3--:R0:W-:Y:S04]  /*0270*/  @!P0 STS [R16+0x4c], R3 ;  /* 0x00004c0310008388 */ /* 0x0081e80000000800 */
[----:B--2---:R0:W-:Y:S01]  /*0280*/  @!P3 STS [R7], R4 ;  /* 0x000000040700b388 */ /* 0x0041e20000000800 */
[----:B------:R-:W-:Y:S07]  /*0290*/  BAR.SYNC.DEFER_BLOCKING 0x0 ;  /* 0x0000000000007b1d */ /* 0x000fee0000010000 */
[----:B------:R-:W-:Y:S05]  /*02a0*/  @!P1 EXIT ;  /* 0x000000000000994d */ /* 0x000fea0003800000 */
[----:B0-----:R-:W-:Y:S01]  /*02b0*/  LDS R3, [R16] ;  /* 0x0000000010037984 */ /* 0x001fe20000000800 */
[----:B------:R-:W0:Y:S01]  /*02c0*/  LDCU.64 UR8, c[0x0][0x380] ;  /* 0x00007000ff0877ac */ /* 0x000e220008000a00 */
[----:B------:R-:W-:Y:S02]  /*02d0*/  IADD3 R0, PT, PT, R0, -0x1, RZ ;  /* 0xffffffff00007810 */ /* 0x000fe40007ffe0ff */
[----:B------:R-:W1:Y:S03]  /*02e0*/  LDS.128 R8, [R14+0x510] ;  /* 0x000510000e087984 */ /* 0x000e660000000c00 */
[----:B------:R-:W-:Y:S01]  /*02f0*/  IMAD R0, R0, UR6, RZ ;  /* 0x0000000600007c24 */ /* 0x000fe2000f8e02ff */
[----:B------:R-:W2:Y:S04]  /*0300*/  LDS R19, [R16+0x4] ;  /* 0x0000040010137984 */ /* 0x000ea80000000800 */
[----:B------:R-:W3:Y:S01]  /*0310*/  LDS R18, [R16+0x8] ;  /* 0x0000080010127984 */ /* 0x000ee20000000800 */
[----:B------:R-:W-:-:S03]  /*0320*/  IADD3 R13, P0, PT, R13, R0, RZ ;  /* 0x000000000d0d7210 */ /* 0x000fc60007f1e0ff */
[----:B------:R-:W4:Y:S01]  /*0330*/  LDS R21, [R16+0x48] ;  /* 0x0000480010157984 */ /* 0x000f220000000800 */
[----:B------:R-:W-:-:S03]  /*0340*/  LEA.HI.X.SX32 R0, R0, RZ, 0x1, P0 ;  /* 0x000000ff00007211 */ /* 0x000fc600000f0eff */
[----:B------:R-:W-:Y:S04]  /*0350*/  LDS R20, [R16+0x4c] ;  /* 0x00004c0010147984 */ /* 0x000fe80000000800 */
[----:B------:R-:W5:Y:S04]  /*0360*/  LDS.128 R4, [R14+0x520] ;  /* 0x000520000e047984 */ /* 0x000f680000000c00 */
[----:B------:R-:W0:Y:S04]  /*0370*/  LDS R23, [R16+0x50] ;  /* 0x0000500010177984 */ /* 0x000e280000000800 */
[----:B------:R-:W0:Y:S04]  /*0380*/  LDS R17, [R16+0x90] ;  /* 0x0000900010117984 */ /* 0x000e280000000800 */
[----:B------:R-:W0:Y:S04]  /*0390*/  LDS R2, [R16+0x94] ;  /* 0x0000940010027984 */ /* 0x000e280000000800 */
[----:B------:R-:W-:Y:S04]  /*03a0*/  LDS R12, [R16+0x98] ;  /* 0x00009800100c7984 */ /* 0x000fe80000000800 */
[----:B------:R-:W0:Y:S01]  /*03b0*/  LDS R15, [R14+0x530] ;  /* 0x000530000e0f7984 */ /* 0x000e220000000800 */
[----:B-1----:R-:W-:-:S04]  /*03c0*/  FFMA R8, R3, R8, RZ ;  /* 0x0000000803087223 */ /* 0x002fc800000000ff */
[----:B--2---:R-:W-:-:S04]  /*03d0*/  FFMA R9, R19, R9, R8 ;  /* 0x0000000913097223 */ /* 0x004fc80000000008 */
[----:B---3--:R-:W-:-:S04]  /*03e0*/  FFMA R10, R18, R10, R9 ;  /* 0x0000000a120a7223 */ /* 0x008fc80000000009 */
[----:B----4-:R-:W-:-:S04]  /*03f0*/  FFMA R11, R21, R11, R10 ;  /* 0x0000000b150b7223 */ /* 0x010fc8000000000a */
[----:B-----5:R-:W-:-:S04]  /*0400*/  FFMA R4, R20, R4, R11 ;  /* 0x0000000414047223 */ /* 0x020fc8000000000b */
[----:B0-----:R-:W-:-:S04]  /*0410*/  FFMA R4, R23, R5, R4 ;  /* 0x0000000517047223 */ /* 0x001fc80000000004 */
[----:B------:R-:W-:Y:S01]  /*0420*/  FFMA R17, R17, R6, R4 ;  /* 0x0000000611117223 */ /* 0x000fe20000000004 */
[----:B------:R-:W-:-:S03]  /*0430*/  LEA R4, P0, R13, UR8, 0x2 ;  /* 0x000000080d047c11 */ /* 0x000fc6000f8010ff */
[----:B------:R-:W-:Y:S01]  /*0440*/  FFMA R7, R2, R7, R17 ;  /* 0x0000000702077223 */ /* 0x000fe20000000011 */
[----:B------:R-:W-:-:S03]  /*0450*/  LEA.HI.X R5, R13, UR9, R0, 0x2, P0 ;  /* 0x000000090d057c11 */ /* 0x000fc600080f1400 */
[----:B------:R-:W-:-:S05]  /*0460*/  FFMA R7, R12, R15, R7 ;  /* 0x0000000f0c077223 */ /* 0x000fca0000000007 */
[----:B------:R-:W-:Y:S01]  /*0470*/  STG.E desc[UR4][R4.64+-0x4], R7 ;  /* 0xfffffc0704007986 */ /* 0x000fe2000c101904 */
[----:B------:R-:W-:Y:S05]  /*0480*/  EXIT ;  /* 0x000000000000794d */ /* 0x000fea0003800000 */
.L_x_0:
[----:B------:R-:W-:-:S00]  /*0490*/  BRA `(.L_x_0) ;  /* 0xfffffffc00fc7947 */ /* 0x000fc0000383ffff */
[----:B------:R-:W-:-:S00]  /*04a0*/  NOP ;  /* 0x0000000000007918 */ /* 0x000fc00000000000 */
        /* <DEDUP_REMOVED lines=13> */
.L_x_1:


//--------------------- .nv.shared._Z20convolution2D_kernelPfiiPKfiiS1_i --------------------------
	.section	.nv.shared._Z20convolution2D_kernelPfiiPKfiiS1_i,"aw",@nobits
	.sectionflags	@""
	.align	4
.nv.shared._Z20convolution2D_kernelPfiiPKfiiS1_i:
	.zero		2356


//--------------------- .nv.shared.reserved.0     --------------------------
	.section	.nv.shared.reserved.0,"aw",@nobits
	.weak		__nv_reservedSMEM_offset_0_alias
	.size		__nv_reservedSMEM_offset_0_alias, 0, 64
	.other		__nv_reservedSMEM_offset_0_alias,@"STO_CUDA_RESERVED_SHARED STV_DEFAULT"
__nv_reservedSMEM_offset_0_alias:
	.zero		0
	.zero		64


//--------------------- .nv.constant0._Z20convolution2D_kernelPfiiPKfiiS1_i --------------------------
	.section	.nv.constant0._Z20convolution2D_kernelPfiiPKfiiS1_i,"a",@progbits
	.sectionflags	@""
	.align	4
.nv.constant0._Z20convolution2D_kernelPfiiPKfiiS1_i:
	.zero		940


//--------------------- SYMBOLS --------------------------

	.type		.nv.reservedSmem.offset0,@object
	.size		.nv.reservedSmem.offset0,0x4
	.type		.nv.reservedSmem.cap,@object
	.size		.nv.reservedSmem.cap,0x4
